//
// Generated by NVIDIA NVVM Compiler
//
// Compiler Build ID: CL-36424714
// Cuda compilation tools, release 13.0, V13.0.88
// Based on NVVM 20.0.0
//

.version 9.0
.target sm_100
.address_size 64

	// .globl	_Z17gpu_print_elementP9list_elemi
.extern .func  (.param .b32 func_retval0) vprintf
(
	.param .b64 vprintf_param_0,
	.param .b64 vprintf_param_1
)
;
.global .align 1 .b8 $str[48] = {82, 101, 97, 99, 104, 101, 100, 32, 116, 104, 101, 32, 101, 110, 100, 32, 111, 102, 32, 116, 104, 101, 32, 108, 105, 115, 116, 46, 32, 78, 111, 32, 109, 111, 114, 101, 32, 101, 108, 101, 109, 101, 110, 116, 115, 46, 10};
.global .align 1 .b8 $str$1[10] = {107, 101, 121, 32, 61, 32, 37, 100, 10};

.visible .entry _Z17gpu_print_elementP9list_elemi(
	.param .u64 .ptr .align 1 _Z17gpu_print_elementP9list_elemi_param_0,
	.param .u32 _Z17gpu_print_elementP9list_elemi_param_1
)
{
	.local .align 8 .b8 	__local_depot0[8];
	.reg .b64 	%SP;
	.reg .b64 	%SPL;
	.reg .pred 	%p<4>;
	.reg .b32 	%r<11>;
	.reg .b64 	%rd<12>;

	mov.u64 	%SPL, __local_depot0;
	cvta.local.u64 	%SP, %SPL;
	ld.param.u64 	%rd11, [_Z17gpu_print_elementP9list_elemi_param_0];
	ld.param.u32 	%r3, [_Z17gpu_print_elementP9list_elemi_param_1];
	setp.lt.s32 	%p1, %r3, 1;
	@%p1 bra 	$L__BB0_5;
	add.u64 	%rd5, %SP, 0;
	add.u64 	%rd1, %SPL, 0;
	mov.b32 	%r10, 0;
	mov.u64 	%rd6, $str$1;
$L__BB0_2:
	ld.u64 	%rd11, [%rd11+8];
	setp.ne.s64 	%p2, %rd11, 0;
	@%p2 bra 	$L__BB0_4;
	mov.u64 	%rd9, $str;
	cvta.global.u64 	%rd10, %rd9;
	{ // callseq 1, 0
	.param .b64 param0;
	st.param.b64 	[param0], %rd10;
	.param .b64 param1;
	st.param.b64 	[param1], 0;
	.param .b32 retval0;
	call.uni (retval0), 
	vprintf, 
	(
	param0, 
	param1
	);
	ld.param.b32 	%r8, [retval0];
	} // callseq 1
	bra.uni 	$L__BB0_5;
$L__BB0_4:
	ld.u32 	%r5, [%rd11];
	st.local.u32 	[%rd1], %r5;
	cvta.global.u64 	%rd7, %rd6;
	{ // callseq 0, 0
	.param .b64 param0;
	st.param.b64 	[param0], %rd7;
	.param .b64 param1;
	st.param.b64 	[param1], %rd5;
	.param .b32 retval0;
	call.uni (retval0), 
	vprintf, 
	(
	param0, 
	param1
	);
	ld.param.b32 	%r6, [retval0];
	} // callseq 0
	add.s32 	%r10, %r10, 1;
	setp.ne.s32 	%p3, %r10, %r3;
	@%p3 bra 	$L__BB0_2;
$L__BB0_5:
	ret;

}


// ===== COMPILED SASS (sm_100) =====

	.target	sm_100

	.elftype	@"ET_EXEC"


//--------------------- .note.nv.tkinfo           --------------------------
	.section	.note.nv.tkinfo,"",@"SHT_NOTE"
	.sectionflags	@"SHF_NOTE_NV_TKINFO"
	.tkinfo
        /*0018*/ 	.word	0x00000002
        /*0030*/ 	.string	""
        /*0030*/ 	.string	"ptxas"
        /*0030*/ 	.string	"Cuda compilation tools, release 13.0, V13.0.88"
        /*0030*/ 	.string	"Build cuda_13.0.r13.0/compiler.36424714_0"
        /*0030*/ 	.string	"-arch sm_100 -m 64 "



//--------------------- .note.nv.cuinfo           --------------------------
	.section	.note.nv.cuinfo,"",@"SHT_NOTE"
	.sectionflags	@"SHF_NOTE_NV_CUINFO"
        /*0018*/ 	.short	0x0002
        /*001a*/ 	.short	0x0064
        /*001c*/ 	.short	0x0082
	.zero		2


//--------------------- .nv.info                  --------------------------
	.section	.nv.info,"",@"SHT_CUDA_INFO"
	.align	4


	//----- nvinfo : EIATTR_REGCOUNT
	.align		4
        /*0000*/ 	.byte	0x04, 0x2f
        /*0002*/ 	.short	(.L_3 - .L_2)
	.align		4
.L_2:
        /*0004*/ 	.word	index@(_Z17gpu_print_elementP9list_elemi)
        /*0008*/ 	.word	0x00000019


	//----- nvinfo : EIATTR_FRAME_SIZE
	.align		4
.L_3:
        /*000c*/ 	.byte	0x04, 0x11
        /*000e*/ 	.short	(.L_5 - .L_4)
	.align		4
.L_4:
        /*0010*/ 	.word	index@(_Z17gpu_print_elementP9list_elemi)
        /*0014*/ 	.word	0x00000008


	//----- nvinfo : EIATTR_MIN_STACK_SIZE
	.align		4
.L_5:
        /*0018*/ 	.byte	0x04, 0x12
        /*001a*/ 	.short	(.L_7 - .L_6)
	.align		4
.L_6:
        /*001c*/ 	.word	index@(_Z17gpu_print_elementP9list_elemi)
        /*0020*/ 	.word	0x00000008
.L_7:


//--------------------- .nv.compat                --------------------------
	.section	.nv.compat,"",@"SHT_CUDA_COMPAT_INFO"
	.align	4
        /*0000*/ 	.byte	0x02, 0x09, 0x00, 0x00, 0x02, 0x02, 0x01, 0x00, 0x02, 0x05, 0x05, 0x00, 0x03, 0x07, 0x01, 0x01
        /*0010*/ 	.byte	0x02, 0x03, 0x00, 0x00, 0x02, 0x06, 0x01, 0x00, 0x04, 0x0b, 0x08, 0x00, 0x09, 0x00, 0x00, 0x00
        /*0020*/ 	.byte	0x00, 0x00, 0x00, 0x00


//--------------------- .nv.info._Z17gpu_print_elementP9list_elemi --------------------------
	.section	.nv.info._Z17gpu_print_elementP9list_elemi,"",@"SHT_CUDA_INFO"
	.sectionflags	@""
	.align	4


	//----- nvinfo : EIATTR_CUDA_API_VERSION
	.align		4
        /*0000*/ 	.byte	0x04, 0x37
        /*0002*/ 	.short	(.L_9 - .L_8)
.L_8:
        /*0004*/ 	.word	0x00000082


	//----- nvinfo : EIATTR_KPARAM_INFO
	.align		4
.L_9:
        /*0008*/ 	.byte	0x04, 0x17
        /*000a*/ 	.short	(.L_11 - .L_10)
.L_10:
        /*000c*/ 	.word	0x00000000
        /*0010*/ 	.short	0x0001
        /*0012*/ 	.short	0x0008
        /*0014*/ 	.byte	0x00, 0xf0, 0x11, 0x00


	//----- nvinfo : EIATTR_KPARAM_INFO
	.align		4
.L_11:
        /*0018*/ 	.byte	0x04, 0x17
        /*001a*/ 	.short	(.L_13 - .L_12)
.L_12:
        /*001c*/ 	.word	0x00000000
        /*0020*/ 	.short	0x0000
        /*0022*/ 	.short	0x0000
        /*0024*/ 	.byte	0x00, 0xf5, 0x21, 0x00


	//----- nvinfo : EIATTR_SPARSE_MMA_MASK
	.align		4
.L_13:
        /*0028*/ 	.byte	0x03, 0x50
        /*002a*/ 	.short	0x0000


	//----- nvinfo : EIATTR_MAXREG_COUNT
	.align		4
        /*002c*/ 	.byte	0x03, 0x1b
        /*002e*/ 	.short	0x00ff


	//----- nvinfo : EIATTR_EXTERNS
	.align		4
        /*0030*/ 	.byte	0x04, 0x0f
        /*0032*/ 	.short	(.L_15 - .L_14)


	//   ....[0]....
	.align		4
.L_14:
        /*0034*/ 	.word	index@(vprintf)


	//----- nvinfo : EIATTR_MERCURY_ISA_VERSION
	.align		4
.L_15:
        /*0038*/ 	.byte	0x03, 0x5f
        /*003a*/ 	.short	0x0101


	//----- nvinfo : EIATTR_VRC_CTA_INIT_COUNT
	.align		4
        /*003c*/ 	.byte	0x02, 0x4a
	.zero		1
	.zero		1


	//----- nvinfo : EIATTR_SYSCALL_OFFSETS
	.align		4
        /*0040*/ 	.byte	0x04, 0x46
        /*0042*/ 	.short	(.L_17 - .L_16)


	//   ....[0]....
.L_16:
        /*0044*/ 	.word	0x000001e0


	//   ....[1]....
        /*0048*/ 	.word	0x000002b0


	//----- nvinfo : EIATTR_EXIT_INSTR_OFFSETS
	.align		4
.L_17:
        /*004c*/ 	.byte	0x04, 0x1c
        /*004e*/ 	.short	(.L_19 - .L_18)


	//   ....[0]....
.L_18:
        /*0050*/ 	.word	0x00000070


	//   ....[1]....
        /*0054*/ 	.word	0x00000220


	//   ....[2]....
        /*0058*/ 	.word	0x000002c0


	//----- nvinfo : EIATTR_CRS_STACK_SIZE
	.align		4
.L_19:
        /*005c*/ 	.byte	0x04, 0x1e
        /*005e*/ 	.short	(.L_21 - .L_20)
.L_20:
        /*0060*/ 	.word	0x00000000


	//----- nvinfo : EIATTR_CBANK_PARAM_SIZE
	.align		4
.L_21:
        /*0064*/ 	.byte	0x03, 0x19
        /*0066*/ 	.short	0x000c


	//----- nvinfo : EIATTR_PARAM_CBANK
	.align		4
        /*0068*/ 	.byte	0x04, 0x0a
        /*006a*/ 	.short	(.L_23 - .L_22)
	.align		4
.L_22:
        /*006c*/ 	.word	index@(.nv.constant0._Z17gpu_print_elementP9list_elemi)
        /*0070*/ 	.short	0x0380
        /*0072*/ 	.short	0x000c


	//----- nvinfo : EIATTR_SW_WAR
	.align		4
.L_23:
        /*0074*/ 	.byte	0x04, 0x36
        /*0076*/ 	.short	(.L_25 - .L_24)
.L_24:
        /*0078*/ 	.word	0x00000008
.L_25:


//--------------------- .nv.callgraph             --------------------------
	.section	.nv.callgraph,"",@"SHT_CUDA_CALLGRAPH"
	.align	4
	.sectionentsize	8
	.align		4
        /*0000*/ 	.word	0x00000000
	.align		4
        /*0004*/ 	.word	0xffffffff
	.align		4
        /*0008*/ 	.word	index@(_Z17gpu_print_elementP9list_elemi)
	.align		4
        /*000c*/ 	.word	index@(vprintf)
	.align		4
        /*0010*/ 	.word	0x00000000
	.align		4
        /*0014*/ 	.word	0xfffffffe
	.align		4
        /*0018*/ 	.word	0x00000000
	.align		4
        /*001c*/ 	.word	0xfffffffd
	.align		4
        /*0020*/ 	.word	0x00000000
	.align		4
        /*0024*/ 	.word	0xfffffffc


//--------------------- .nv.constant4             --------------------------
	.section	.nv.constant4,"a",@progbits
	.align	8
	.align		8
.nv.constant4:
        /*0000*/ 	.dword	vprintf
	.align		8
        /*0008*/ 	.dword	$str
	.align		8
        /*0010*/ 	.dword	$str$1


//--------------------- .text._Z17gpu_print_elementP9list_elemi --------------------------
	.section	.text._Z17gpu_print_elementP9list_elemi,"ax",@progbits
	.align	128
        .global         _Z17gpu_print_elementP9list_elemi
        .type           _Z17gpu_print_elementP9list_elemi,@function
        .size           _Z17gpu_print_elementP9list_elemi,(.L_x_6 - _Z17gpu_print_elementP9list_elemi)
        .other          _Z17gpu_print_elementP9list_elemi,@"STO_CUDA_ENTRY STV_DEFAULT"
_Z17gpu_print_elementP9list_elemi:
.text._Z17gpu_print_elementP9list_elemi:
[----:B------:R-:W0:Y:S08]  /*0000*/  LDC R1, c[0x0][0x37c] ;  /* 0x0000df00ff017b82 */ /* 0x000e300000000800 */
[----:B------:R-:W1:Y:S01]  /*0010*/  LDC R0, c[0x0][0x388] ;  /* 0x0000e200ff007b82 */ /* 0x000e620000000800 */
[----:B------:R-:W2:Y:S01]  /*0020*/  LDCU UR4, c[0x0][0x2f8] ;  /* 0x00005f00ff0477ac */ /* 0x000ea20008000800 */
[----:B0-----:R-:W-:Y:S01]  /*0030*/  VIADD R1, R1, 0xfffffff8 ;  /* 0xfffffff801017836 */ /* 0x001fe20000000000 */
[----:B------:R-:W0:Y:S04]  /*0040*/  LDCU UR5, c[0x0][0x2fc] ;  /* 0x00005f80ff0577ac */ /* 0x000e280008000800 */
[----:B--2---:R-:W-:-:S02]  /*0050*/  IADD3 R18, P1, PT, R1, UR4, RZ ;  /* 0x0000000401127c10 */ /* 0x004fc4000ff3e0ff */
[----:B-1----:R-:W-:-:S13]  /*0060*/  ISETP.GE.AND P0, PT, R0, 0x1, PT ;  /* 0x000000010000780c */ /* 0x002fda0003f06270 */
[----:B0-----:R-:W-:Y:S05]  /*0070*/  @!P0 EXIT ;  /* 0x000000000000894d */ /* 0x001fea0003800000 */
[----:B------:R-:W0:Y:S01]  /*0080*/  LDCU.64 UR6, c[0x0][0x380] ;  /* 0x00007000ff0677ac */ /* 0x000e220008000a00 */
[----:B------:R-:W-:Y:S01]  /*0090*/  BSSY.RECONVERGENT B6, `(.L_x_0) ;  /* 0x000001a000067945 */ /* 0x000fe20003800200 */
[----:B------:R-:W-:Y:S02]  /*00a0*/  IMAD.X R19, RZ, RZ, UR5, P1 ;  /* 0x00000005ff137e24 */ /* 0x000fe400088e06ff */
[----:B------:R-:W-:Y:S01]  /*00b0*/  IMAD.MOV.U32 R22, RZ, RZ, RZ ;  /* 0x000000ffff167224 */ /* 0x000fe200078e00ff */
[----:B------:R-:W1:Y:S01]  /*00c0*/  LDCU.64 UR36, c[0x0][0x358] ;  /* 0x00006b00ff2477ac */ /* 0x000e620008000a00 */
[----:B------:R-:W2:Y:S01]  /*00d0*/  LDCU UR38, c[0x0][0x388] ;  /* 0x00007100ff2677ac */ /* 0x000ea20008000800 */
[----:B0-----:R-:W-:Y:S02]  /*00e0*/  IMAD.U32 R16, RZ, RZ, UR6 ;  /* 0x00000006ff107e24 */ /* 0x001fe4000f8e00ff */
[----:B------:R-:W-:-:S07]  /*00f0*/  IMAD.U32 R17, RZ, RZ, UR7 ;  /* 0x00000007ff117e24 */ /* 0x000fce000f8e00ff */
.L_x_3:
[----:B-1----:R-:W3:Y:S02]  /*0100*/  LD.E.64 R16, desc[UR36][R16.64+0x8] ;  /* 0x0000082410107980 */ /* 0x002ee4000c101b00 */
[----:B---3--:R-:W-:-:S04]  /*0110*/  ISETP.NE.U32.AND P0, PT, R16, RZ, PT ;  /* 0x000000ff1000720c */ /* 0x008fc80003f05070 */
[----:B------:R-:W-:-:S13]  /*0120*/  ISETP.NE.AND.EX P0, PT, R17, RZ, PT, P0 ;  /* 0x000000ff1100720c */ /* 0x000fda0003f05300 */
[----:B------:R-:W-:Y:S05]  /*0130*/  @!P0 BRA `(.L_x_1) ;  /* 0x00000000003c8947 */ /* 0x000fea0003800000 */
[----:B------:R-:W3:Y:S01]  /*0140*/  LD.E R0, desc[UR36][R16.64] ;  /* 0x0000002410007980 */ /* 0x000ee2000c101900 */
[----:B------:R-:W-:Y:S01]  /*0150*/  MOV R2, 0x0 ;  /* 0x0000000000027802 */ /* 0x000fe20000000f00 */
[----:B------:R-:W0:Y:S01]  /*0160*/  LDCU.64 UR4, c[0x4][0x10] ;  /* 0x01000200ff0477ac */ /* 0x000e220008000a00 */
[----:B------:R-:W-:Y:S02]  /*0170*/  IMAD.MOV.U32 R6, RZ, RZ, R18 ;  /* 0x000000ffff067224 */ /* 0x000fe400078e0012 */
[----:B------:R-:W-:Y:S02]  /*0180*/  IMAD.MOV.U32 R7, RZ, RZ, R19 ;  /* 0x000000ffff077224 */ /* 0x000fe400078e0013 */
[----:B------:R-:W1:Y:S01]  /*0190*/  LDC.64 R2, c[0x4][R2] ;  /* 0x0100000002027b82 */ /* 0x000e620000000a00 */
[----:B0-----:R-:W-:Y:S01]  /*01a0*/  IMAD.U32 R4, RZ, RZ, UR4 ;  /* 0x00000004ff047e24 */ /* 0x001fe2000f8e00ff */
[----:B------:R-:W-:Y:S01]  /*01b0*/  MOV R5, UR5 ;  /* 0x0000000500057c02 */ /* 0x000fe20008000f00 */
[----:B-1-3--:R0:W-:Y:S06]  /*01c0*/  STL [R1], R0 ;  /* 0x0000000001007387 */ /* 0x00a1ec0000100800 */
[----:B------:R-:W-:-:S07]  /*01d0*/  LEPC R20, `(.L_x_2) ;  /* 0x000000001014794e */ /* 0x000fce0000000000 */
[----:B0-2---:R-:W-:Y:S05]  /*01e0*/  CALL.ABS.NOINC R2 ;  /* 0x0000000002007343 */ /* 0x005fea0003c00000 */
.L_x_2:
[----:B------:R-:W-:-:S05]  /*01f0*/  VIADD R22, R22, 0x1 ;  /* 0x0000000116167836 */ /* 0x000fca0000000000 */
[----:B------:R-:W-:-:S13]  /*0200*/  ISETP.NE.AND P0, PT, R22, UR38, PT ;  /* 0x0000002616007c0c */ /* 0x000fda000bf05270 */
[----:B------:R-:W-:Y:S05]  /*0210*/  @P0 BRA `(.L_x_3) ;  /* 0xfffffffc00b80947 */ /* 0x000fea000383ffff */
[----:B------:R-:W-:Y:S05]  /*0220*/  EXIT ;  /* 0x000000000000794d */ /* 0x000fea0003800000 */
.L_x_1:
[----:B--2---:R-:W-:Y:S05]  /*0230*/  BSYNC.RECONVERGENT B6 ;  /* 0x0000000000067941 */ /* 0x004fea0003800200 */
.L_x_0:
[----:B------:R-:W-:Y:S01]  /*0240*/  MOV R0, 0x0 ;  /* 0x0000000000007802 */ /* 0x000fe20000000f00 */
[----:B------:R-:W0:Y:S01]  /*0250*/  LDCU.64 UR4, c[0x4][0x8] ;  /* 0x01000100ff0477ac */ /* 0x000e220008000a00 */
[----:B------:R-:W-:Y:S02]  /*0260*/  CS2R R6, SRZ ;  /* 0x0000000000067805 */ /* 0x000fe4000001ff00 */
[----:B------:R1:W2:Y:S01]  /*0270*/  LDC.64 R2, c[0x4][R0] ;  /* 0x0100000000027b82 */ /* 0x0002a20000000a00 */
[----:B0-----:R-:W-:Y:S01]  /*0280*/  MOV R4, UR4 ;  /* 0x0000000400047c02 */ /* 0x001fe20008000f00 */
[----:B-1----:R-:W-:-:S07]  /*0290*/  IMAD.U32 R5, RZ, RZ, UR5 ;  /* 0x00000005ff057e24 */ /* 0x002fce000f8e00ff */
[----:B------:R-:W-:-:S07]  /*02a0*/  LEPC R20, `(.L_x_4) ;  /* 0x000000001014794e */ /* 0x000fce0000000000 */
[----:B--2---:R-:W-:Y:S05]  /*02b0*/  CALL.ABS.NOINC R2 ;  /* 0x0000000002007343 */ /* 0x004fea0003c00000 */
.L_x_4:
[----:B------:R-:W-:Y:S05]  /*02c0*/  EXIT ;  /* 0x000000000000794d */ /* 0x000fea0003800000 */
.L_x_5:
[----:B------:R-:W-:-:S00]  /*02d0*/  BRA `(.L_x_5) ;  /* 0xfffffffc00fc7947 */ /* 0x000fc0000383ffff */
[----:B------:R-:W-:-:S00]  /*02e0*/  NOP ;  /* 0x0000000000007918 */ /* 0x000fc00000000000 */
        /* <DEDUP_REMOVED lines=9> */
.L_x_6:


//--------------------- .nv.global.init           --------------------------
	.section	.nv.global.init,"aw",@progbits
.nv.global.init:
	.type		$str$1,@object
	.size		$str$1,($str - $str$1)
$str$1:
        /*0000*/ 	.byte	0x6b, 0x65, 0x79, 0x20, 0x3d, 0x20, 0x25, 0x64, 0x0a, 0x00
	.type		$str,@object
	.size		$str,(.L_0 - $str)
$str:
        /*000a*/ 	.byte	0x52, 0x65, 0x61, 0x63, 0x68, 0x65, 0x64, 0x20, 0x74, 0x68, 0x65, 0x20, 0x65, 0x6e, 0x64, 0x20
        /*001a*/ 	.byte	0x6f, 0x66, 0x20, 0x74, 0x68, 0x65, 0x20, 0x6c, 0x69, 0x73, 0x74, 0x2e, 0x20, 0x4e, 0x6f, 0x20
        /*002a*/ 	.byte	0x6d, 0x6f, 0x72, 0x65, 0x20, 0x65, 0x6c, 0x65, 0x6d, 0x65, 0x6e, 0x74, 0x73, 0x2e, 0x0a, 0x00
.L_0:


//--------------------- .nv.shared.reserved.0     --------------------------
	.section	.nv.shared.reserved.0,"aw",@nobits
	.weak		__nv_reservedSMEM_offset_0_alias
	.size		__nv_reservedSMEM_offset_0_alias, 0, 64
	.other		__nv_reservedSMEM_offset_0_alias,@"STO_CUDA_RESERVED_SHARED STV_DEFAULT"
__nv_reservedSMEM_offset_0_alias:
	.zero		0
	.zero		64


//--------------------- .nv.constant0._Z17gpu_print_elementP9list_elemi --------------------------
	.section	.nv.constant0._Z17gpu_print_elementP9list_elemi,"a",@progbits
	.sectionflags	@""
	.align	4
.nv.constant0._Z17gpu_print_elementP9list_elemi:
	.zero		908


//--------------------- SYMBOLS --------------------------

	.type		.nv.reservedSmem.offset0,@object
	.size		.nv.reservedSmem.offset0,0x4
	.type		vprintf,@function
